	.headerflags	@"EF_CUDA_TEXMODE_UNIFIED EF_CUDA_64BIT_ADDRESS EF_CUDA_ACCELERATORS EF_CUDA_SM90 EF_CUDA_VIRTUAL_SM(EF_CUDA_SM90)"
	.elftype	@"ET_EXEC"


//--------------------- .nv.info                  --------------------------
	.section	.nv.info,"",@"SHT_CUDA_INFO"
	.align	4


	//----- nvinfo : EIATTR_REGCOUNT
	.align		4
        /*0000*/ 	.byte	0x04, 0x2f
        /*0002*/ 	.short	(.L_3 - .L_2)
	.align		4
.L_2:
        /*0004*/ 	.word	index@(triton_poi_fused_add_div_mean_pow_sqrt_0)
        /*0008*/ 	.word	0x0000001a


	//----- nvinfo : EIATTR_MIN_STACK_SIZE
	.align		4
.L_3:
        /*000c*/ 	.byte	0x04, 0x12
        /*000e*/ 	.short	(.L_5 - .L_4)
	.align		4
.L_4:
        /*0010*/ 	.word	index@(triton_poi_fused_add_div_mean_pow_sqrt_0)
        /*0014*/ 	.word	0x00000000


	//----- nvinfo : EIATTR_FRAME_SIZE
	.align		4
.L_5:
        /*0018*/ 	.byte	0x04, 0x11
        /*001a*/ 	.short	(.L_7 - .L_6)
	.align		4
.L_6:
        /*001c*/ 	.word	index@(triton_poi_fused_add_div_mean_pow_sqrt_0)
        /*0020*/ 	.word	0x00000000


	//----- nvinfo : EIATTR_MIN_STACK_SIZE
	.align		4
.L_7:
        /*0024*/ 	.byte	0x04, 0x12
        /*0026*/ 	.short	(.L_9 - .L_8)
	.align		4
.L_8:
        /*0028*/ 	.word	index@(triton_poi_fused_add_div_mean_pow_sqrt_0)
        /*002c*/ 	.word	0x00000000
.L_9:


//--------------------- .nv.info.triton_poi_fused_add_div_mean_pow_sqrt_0 --------------------------
	.section	.nv.info.triton_poi_fused_add_div_mean_pow_sqrt_0,"",@"SHT_CUDA_INFO"
	.sectionflags	@""
	.align	4


	//----- nvinfo : EIATTR_CUDA_API_VERSION
	.align		4
        /*0000*/ 	.byte	0x04, 0x37
        /*0002*/ 	.short	(.L_11 - .L_10)
.L_10:
        /*0004*/ 	.word	0x0000007c


	//----- nvinfo : EIATTR_KPARAM_INFO
	.align		4
.L_11:
        /*0008*/ 	.byte	0x04, 0x17
        /*000a*/ 	.short	(.L_13 - .L_12)
.L_12:
        /*000c*/ 	.word	0x00000000
        /*0010*/ 	.short	0x0002
        /*0012*/ 	.short	0x0010
        /*0014*/ 	.byte	0x00, 0xf0, 0x11, 0x00


	//----- nvinfo : EIATTR_KPARAM_INFO
	.align		4
.L_13:
        /*0018*/ 	.byte	0x04, 0x17
        /*001a*/ 	.short	(.L_15 - .L_14)
.L_14:
        /*001c*/ 	.word	0x00000000
        /*0020*/ 	.short	0x0001
        /*0022*/ 	.short	0x0008
        /*0024*/ 	.byte	0x00, 0xf4, 0x21, 0x00


	//----- nvinfo : EIATTR_KPARAM_INFO
	.align		4
.L_15:
        /*0028*/ 	.byte	0x04, 0x17
        /*002a*/ 	.short	(.L_17 - .L_16)
.L_16:
        /*002c*/ 	.word	0x00000000
        /*0030*/ 	.short	0x0000
        /*0032*/ 	.short	0x0000
        /*0034*/ 	.byte	0x00, 0xf4, 0x21, 0x00


	//----- nvinfo : EIATTR_SPARSE_MMA_MASK
	.align		4
.L_17:
        /*0038*/ 	.byte	0x03, 0x50
        /*003a*/ 	.short	0x0000


	//----- nvinfo : EIATTR_MAXREG_COUNT
	.align		4
        /*003c*/ 	.byte	0x03, 0x1b
        /*003e*/ 	.short	0x00ff


	//----- nvinfo : EIATTR_EXIT_INSTR_OFFSETS
	.align		4
        /*0040*/ 	.byte	0x04, 0x1c
        /*0042*/ 	.short	(.L_19 - .L_18)


	//   ....[0]....
.L_18:
        /*0044*/ 	.word	0x000003c0


	//   ....[1]....
        /*0048*/ 	.word	0x000003e0


	//----- nvinfo : EIATTR_REQNTID
	.align		4
.L_19:
        /*004c*/ 	.byte	0x04, 0x10
        /*004e*/ 	.short	(.L_21 - .L_20)
.L_20:
        /*0050*/ 	.word	0x00000080
        /*0054*/ 	.word	0x00000001
        /*0058*/ 	.word	0x00000001


	//----- nvinfo : EIATTR_CBANK_PARAM_SIZE
	.align		4
.L_21:
        /*005c*/ 	.byte	0x03, 0x19
        /*005e*/ 	.short	0x0014


	//----- nvinfo : EIATTR_PARAM_CBANK
	.align		4
        /*0060*/ 	.byte	0x04, 0x0a
        /*0062*/ 	.short	(.L_23 - .L_22)
	.align		4
.L_22:
        /*0064*/ 	.word	index@(.nv.constant0.triton_poi_fused_add_div_mean_pow_sqrt_0)
        /*0068*/ 	.short	0x0210
        /*006a*/ 	.short	0x0014


	//----- nvinfo : EIATTR_SW_WAR
	.align		4
.L_23:
        /*006c*/ 	.byte	0x04, 0x36
        /*006e*/ 	.short	(.L_25 - .L_24)
.L_24:
        /*0070*/ 	.word	0x00000008
.L_25:


//--------------------- .nv.callgraph             --------------------------
	.section	.nv.callgraph,"",@"SHT_CUDA_CALLGRAPH"
	.align	4
	.sectionentsize	8
	.align		4
        /*0000*/ 	.word	0x00000000
	.align		4
        /*0004*/ 	.word	0xffffffff
	.align		4
        /*0008*/ 	.word	0x00000000
	.align		4
        /*000c*/ 	.word	0xfffffffe
	.align		4
        /*0010*/ 	.word	0x00000000
	.align		4
        /*0014*/ 	.word	0xfffffffd
	.align		4
        /*0018*/ 	.word	0x00000000
	.align		4
        /*001c*/ 	.word	0xfffffffc


//--------------------- .nv.constant4             --------------------------
	.section	.nv.constant4,"a",@progbits
	.align	8
	.align		8
.nv.constant4:
        /*0000*/ 	.dword	_$_str
	.align		8
        /*0008*/ 	.dword	_$_str_$_2


//--------------------- .text.triton_poi_fused_add_div_mean_pow_sqrt_0 --------------------------
	.section	.text.triton_poi_fused_add_div_mean_pow_sqrt_0,"ax",@progbits
	.align	128
        .global         triton_poi_fused_add_div_mean_pow_sqrt_0
        .type           triton_poi_fused_add_div_mean_pow_sqrt_0,@function
        .size           triton_poi_fused_add_div_mean_pow_sqrt_0,(.L_x_1 - triton_poi_fused_add_div_mean_pow_sqrt_0)
        .other          triton_poi_fused_add_div_mean_pow_sqrt_0,@"STO_CUDA_ENTRY STV_DEFAULT"
triton_poi_fused_add_div_mean_pow_sqrt_0:
.text.triton_poi_fused_add_div_mean_pow_sqrt_0:
[----:B------:R-:W0:Y:S02]  /*0000*/  LDC R1, c[0x0][0x28] ;  /* 0x00000a00ff017b82 */ /* 0x000e240000000800 */
[----:B------:R-:W1:Y:S01]  /*0010*/  S2R R0, SR_TID.X ;  /* 0x0000000000007919 */ /* 0x000e620000002100 */
[----:B------:R-:W2:Y:S01]  /*0020*/  LDC.64 R2, c[0x0][0x210] ;  /* 0x00008400ff027b82 */ /* 0x000ea20000000a00 */
[----:B------:R-:W-:Y:S01]  /*0030*/  CS2R R6, SRZ ;  /* 0x0000000000067805 */ /* 0x000fe2000001ff00 */
[----:B------:R-:W-:Y:S01]  /*0040*/  ULDC.64 UR4, c[0x0][0x208] ;  /* 0x0000820000047ab9 */ /* 0x000fe20000000a00 */
[----:B------:R-:W3:Y:S01]  /*0050*/  S2R R5, SR_CTAID.X ;  /* 0x0000000000057919 */ /* 0x000ee20000002500 */
[----:B------:R-:W-:Y:S02]  /*0060*/  CS2R R8, SRZ ;  /* 0x0000000000087805 */ /* 0x000fe4000001ff00 */
[----:B-1----:R-:W-:Y:S02]  /*0070*/  SHF.L.U32 R0, R0, 0x1, RZ ;  /* 0x0000000100007819 */ /* 0x002fe400000006ff */
[----:B---3--:R-:W-:Y:S02]  /*0080*/  SHF.R.S32.HI R4, RZ, 0x17, R5 ;  /* 0x00000017ff047819 */ /* 0x008fe40000011405 */
[----:B------:R-:W-:-:S02]  /*0090*/  LOP3.LUT R0, R0, 0xfe, RZ, 0xc0, !PT ;  /* 0x000000fe00007812 */ /* 0x000fc400078ec0ff */
[----:B------:R-:W-:Y:S02]  /*00a0*/  SGXT R4, R4, 0x1 ;  /* 0x000000010404781a */ /* 0x000fe40000000200 */
[----:B------:R-:W-:-:S04]  /*00b0*/  LEA R5, R5, R0, 0x8 ;  /* 0x0000000005057211 */ /* 0x000fc800078e40ff */
[CC--:B------:R-:W-:Y:S02]  /*00c0*/  LEA.HI R0, R4.reuse, R5.reuse, RZ, 0x4 ;  /* 0x0000000504007211 */ /* 0x0c0fe400078f20ff */
[-C--:B------:R-:W-:Y:S02]  /*00d0*/  LEA.HI R4, R4, R5.reuse, RZ, 0x6 ;  /* 0x0000000504047211 */ /* 0x080fe400078f30ff */
[----:B------:R-:W-:Y:S02]  /*00e0*/  LOP3.LUT R0, R0, 0xfffffff0, RZ, 0xc0, !PT ;  /* 0xfffffff000007812 */ /* 0x000fe400078ec0ff */
[----:B------:R-:W-:Y:S02]  /*00f0*/  LOP3.LUT R4, R4, 0xffffffc0, RZ, 0xc0, !PT ;  /* 0xffffffc004047812 */ /* 0x000fe400078ec0ff */
[----:B------:R-:W-:Y:S02]  /*0100*/  ISETP.GE.AND P2, PT, R5, 0x100, PT ;  /* 0x000001000500780c */ /* 0x000fe40003f46270 */
[----:B------:R-:W-:-:S04]  /*0110*/  IADD3 R13, R4, R5, -R0 ;  /* 0x00000005040d7210 */ /* 0x000fc80007ffe800 */
[----:B------:R-:W-:Y:S01]  /*0120*/  IADD3 R15, R13, 0x10, RZ ;  /* 0x000000100d0f7810 */ /* 0x000fe20007ffe0ff */
[----:B--2---:R-:W-:Y:S01]  /*0130*/  IMAD.WIDE R16, R13, 0x4, R2 ;  /* 0x000000040d107825 */ /* 0x004fe200078e0202 */
[----:B------:R-:W-:-:S03]  /*0140*/  IADD3 R19, R13, 0x20, RZ ;  /* 0x000000200d137810 */ /* 0x000fc60007ffe0ff */
[--C-:B------:R-:W-:Y:S01]  /*0150*/  IMAD.WIDE R14, R15, 0x4, R2.reuse ;  /* 0x000000040f0e7825 */ /* 0x100fe200078e0202 */
[----:B------:R-:W-:Y:S02]  /*0160*/  CS2R R10, SRZ ;  /* 0x00000000000a7805 */ /* 0x000fe4000001ff00 */
[----:B------:R-:W-:Y:S01]  /*0170*/  IADD3 R21, R13, 0x30, RZ ;  /* 0x000000300d157810 */ /* 0x000fe20007ffe0ff */
[----:B------:R-:W2:Y:S01]  /*0180*/  @!P2 LDG.E.EL.64 R8, desc[UR4][R16.64] ;  /* 0x000000041008a981 */ /* 0x000ea2000c2e1b00 */
[----:B------:R-:W-:-:S03]  /*0190*/  IMAD.WIDE R18, R19, 0x4, R2 ;  /* 0x0000000413127825 */ /* 0x000fc600078e0202 */
[----:B------:R1:W3:Y:S01]  /*01a0*/  @!P2 LDG.E.EL.64 R6, desc[UR4][R14.64] ;  /* 0x000000040e06a981 */ /* 0x0002e2000c2e1b00 */
[----:B------:R-:W-:Y:S01]  /*01b0*/  CS2R R12, SRZ ;  /* 0x00000000000c7805 */ /* 0x000fe2000001ff00 */
[--C-:B------:R-:W-:Y:S02]  /*01c0*/  IMAD.WIDE R20, R21, 0x4, R2.reuse ;  /* 0x0000000415147825 */ /* 0x100fe400078e0202 */
[----:B------:R-:W4:Y:S04]  /*01d0*/  @!P2 LDG.E.EL.64 R10, desc[UR4][R18.64] ;  /* 0x00000004120aa981 */ /* 0x000f28000c2e1b00 */
[----:B------:R-:W5:Y:S01]  /*01e0*/  @!P2 LDG.E.EL.64 R12, desc[UR4][R20.64] ;  /* 0x00000004140ca981 */ /* 0x000f62000c2e1b00 */
[----:B------:R-:W-:Y:S01]  /*01f0*/  IMAD.WIDE R2, R5, 0x4, R2 ;  /* 0x0000000405027825 */ /* 0x000fe200078e0202 */
[----:B-1----:R-:W-:-:S06]  /*0200*/  CS2R R14, SRZ ;  /* 0x00000000000e7805 */ /* 0x002fcc000001ff00 */
[----:B------:R1:W5:Y:S02]  /*0210*/  @!P2 LDG.E.64 R14, desc[UR4][R2.64] ;  /* 0x00000004020ea981 */ /* 0x000364000c1e1b00 */
[----:B-1----:R-:W1:Y:S02]  /*0220*/  LDC.64 R2, c[0x0][0x218] ;  /* 0x00008600ff027b82 */ /* 0x002e640000000a00 */
[----:B-1----:R-:W-:-:S04]  /*0230*/  IMAD.WIDE R2, R5, 0x4, R2 ;  /* 0x0000000405027825 */ /* 0x002fc800078e0202 */
[----:B---3--:R-:W-:Y:S01]  /*0240*/  FMUL R0, R7, R7 ;  /* 0x0000000707007220 */ /* 0x008fe20000400000 */
[----:B------:R-:W-:-:S03]  /*0250*/  FMUL R23, R6, R6 ;  /* 0x0000000606177220 */ /* 0x000fc60000400000 */
[----:B--2---:R-:W-:Y:S01]  /*0260*/  FFMA R0, R9, R9, R0 ;  /* 0x0000000909007223 */ /* 0x004fe20000000000 */
[----:B------:R-:W-:-:S03]  /*0270*/  FFMA R23, R8, R8, R23 ;  /* 0x0000000808177223 */ /* 0x000fc60000000017 */
[----:B----4-:R-:W-:Y:S01]  /*0280*/  FFMA R0, R11, R11, R0 ;  /* 0x0000000b0b007223 */ /* 0x010fe20000000000 */
[----:B------:R-:W-:-:S03]  /*0290*/  FFMA R23, R10, R10, R23 ;  /* 0x0000000a0a177223 */ /* 0x000fc60000000017 */
[----:B-----5:R-:W-:Y:S01]  /*02a0*/  FFMA R0, R13, R13, R0 ;  /* 0x0000000d0d007223 */ /* 0x020fe20000000000 */
[----:B------:R-:W-:-:S03]  /*02b0*/  FFMA R23, R12, R12, R23 ;  /* 0x0000000c0c177223 */ /* 0x000fc60000000017 */
[----:B------:R-:W-:Y:S01]  /*02c0*/  FMUL R0, R0, 0.25 ;  /* 0x3e80000000007820 */ /* 0x000fe20000400000 */
[----:B------:R-:W-:-:S05]  /*02d0*/  FMUL R23, R23, 0.25 ;  /* 0x3e80000017177820 */ /* 0x000fca0000400000 */
[----:B------:R-:W1:Y:S08]  /*02e0*/  MUFU.SQRT R0, R0 ;  /* 0x0000000000007308 */ /* 0x000e700000002000 */
[----:B------:R-:W2:Y:S01]  /*02f0*/  MUFU.SQRT R23, R23 ;  /* 0x0000001700177308 */ /* 0x000ea20000002000 */
[----:B-1----:R-:W-:-:S05]  /*0300*/  FADD R6, R0, 9.9999999392252902908e-09 ;  /* 0x322bcc7700067421 */ /* 0x002fca0000000000 */
[----:B------:R-:W-:Y:S01]  /*0310*/  FSETP.GT.AND P1, PT, R6, 8.50705917302346158658e+37, PT ;  /* 0x7e8000000600780b */ /* 0x000fe20003f24000 */
[----:B--2---:R-:W-:-:S05]  /*0320*/  FADD R4, R23, 9.9999999392252902908e-09 ;  /* 0x322bcc7717047421 */ /* 0x004fca0000000000 */
[----:B------:R-:W-:-:S07]  /*0330*/  FSETP.GT.AND P0, PT, R4, 8.50705917302346158658e+37, PT ;  /* 0x7e8000000400780b */ /* 0x000fce0003f04000 */
[----:B------:R-:W-:-:S06]  /*0340*/  @P1 FMUL R6, R6, 0.25 ;  /* 0x3e80000006061820 */ /* 0x000fcc0000400000 */
[----:B------:R-:W-:Y:S01]  /*0350*/  @P0 FMUL R4, R4, 0.25 ;  /* 0x3e80000004040820 */ /* 0x000fe20000400000 */
[----:B------:R-:W1:Y:S08]  /*0360*/  MUFU.RCP R6, R6 ;  /* 0x0000000600067308 */ /* 0x000e700000001000 */
[----:B------:R-:W2:Y:S01]  /*0370*/  MUFU.RCP R7, R4 ;  /* 0x0000000400077308 */ /* 0x000ea20000001000 */
[----:B------:R-:W-:Y:S01]  /*0380*/  @P0 FMUL R14, R14, 0.25 ;  /* 0x3e8000000e0e0820 */ /* 0x000fe20000400000 */
[----:B------:R-:W-:-:S04]  /*0390*/  @P1 FMUL R15, R15, 0.25 ;  /* 0x3e8000000f0f1820 */ /* 0x000fc80000400000 */
[----:B-1----:R-:W-:Y:S01]  /*03a0*/  FMUL R15, R6, R15 ;  /* 0x0000000f060f7220 */ /* 0x002fe20000400000 */
[----:B--2---:R-:W-:Y:S01]  /*03b0*/  FMUL R14, R7, R14 ;  /* 0x0000000e070e7220 */ /* 0x004fe20000400000 */
[----:B------:R-:W-:Y:S06]  /*03c0*/  @P2 EXIT ;  /* 0x000000000000294d */ /* 0x000fec0003800000 */
[----:B------:R-:W-:Y:S01]  /*03d0*/  STG.E.64 desc[UR4][R2.64], R14 ;  /* 0x0000000e02007986 */ /* 0x000fe2000c101b04 */
[----:B------:R-:W-:Y:S05]  /*03e0*/  EXIT ;  /* 0x000000000000794d */ /* 0x000fea0003800000 */
.L_x_0:
[----:B------:R-:W-:-:S00]  /*03f0*/  BRA `(.L_x_0) ;  /* 0xfffffffc00fc7947 */ /* 0x000fc0000383ffff */
[----:B------:R-:W-:-:S00]  /*0400*/  NOP ;  /* 0x0000000000007918 */ /* 0x000fc00000000000 */
[----:B------:R-:W-:-:S00]  /*0410*/  NOP ;  /* 0x0000000000007918 */ /* 0x000fc00000000000 */
[----:B------:R-:W-:-:S00]  /*0420*/  NOP ;  /* 0x0000000000007918 */ /* 0x000fc00000000000 */
[----:B------:R-:W-:-:S00]  /*0430*/  NOP ;  /* 0x0000000000007918 */ /* 0x000fc00000000000 */
[----:B------:R-:W-:-:S00]  /*0440*/  NOP ;  /* 0x0000000000007918 */ /* 0x000fc00000000000 */
[----:B------:R-:W-:-:S00]  /*0450*/  NOP ;  /* 0x0000000000007918 */ /* 0x000fc00000000000 */
[----:B------:R-:W-:-:S00]  /*0460*/  NOP ;  /* 0x0000000000007918 */ /* 0x000fc00000000000 */
[----:B------:R-:W-:-:S00]  /*0470*/  NOP ;  /* 0x0000000000007918 */ /* 0x000fc00000000000 */
.L_x_1:


//--------------------- .nv.global.init           --------------------------
	.section	.nv.global.init,"aw",@progbits
.nv.global.init:
	.type		_$_str,@object
	.size		_$_str,(_$_str_$_2 - _$_str)
_$_str:
        /*0000*/ 	.byte	0x5f, 0x5f, 0x43, 0x55, 0x44, 0x41, 0x5f, 0x46, 0x54, 0x5a, 0x00
	.type		_$_str_$_2,@object
	.size		_$_str_$_2,(.L_1 - _$_str_$_2)
_$_str_$_2:
        /*000b*/ 	.byte	0x5f, 0x5f, 0x43, 0x55, 0x44, 0x41, 0x5f, 0x50, 0x52, 0x45, 0x43, 0x5f, 0x53, 0x51, 0x52, 0x54
        /*001b*/ 	.byte	0x00
.L_1:


//--------------------- .nv.constant0.triton_poi_fused_add_div_mean_pow_sqrt_0 --------------------------
	.section	.nv.constant0.triton_poi_fused_add_div_mean_pow_sqrt_0,"a",@progbits
	.sectionflags	@""
	.align	4
.nv.constant0.triton_poi_fused_add_div_mean_pow_sqrt_0:
	.zero		548
